//
// Generated by NVIDIA NVVM Compiler
//
// Compiler Build ID: CL-36424714
// Cuda compilation tools, release 13.0, V13.0.88
// Based on NVVM 20.0.0
//

.version 9.0
.target sm_100
.address_size 64

	// .globl	_Z13compute_scorePfS_S_
// _ZZ16compute_gradientPfS_E5sdata has been demoted
.extern .shared .align 16 .b8 sdata[];

.visible .entry _Z13compute_scorePfS_S_(
	.param .u64 .ptr .align 1 _Z13compute_scorePfS_S__param_0,
	.param .u64 .ptr .align 1 _Z13compute_scorePfS_S__param_1,
	.param .u64 .ptr .align 1 _Z13compute_scorePfS_S__param_2
)
{
	.reg .pred 	%p<2>;
	.reg .b32 	%r<8>;
	.reg .b32 	%f<14>;
	.reg .b64 	%rd<13>;

	ld.param.u64 	%rd2, [_Z13compute_scorePfS_S__param_0];
	ld.param.u64 	%rd3, [_Z13compute_scorePfS_S__param_1];
	ld.param.u64 	%rd1, [_Z13compute_scorePfS_S__param_2];
	cvta.to.global.u64 	%rd4, %rd2;
	cvta.to.global.u64 	%rd5, %rd3;
	mov.u32 	%r1, %ctaid.x;
	mov.u32 	%r2, %tid.x;
	mul.wide.u32 	%rd6, %r2, 4;
	add.s64 	%rd7, %rd5, %rd6;
	ld.global.f32 	%f1, [%rd7];
	mov.u32 	%r3, %ntid.x;
	mad.lo.s32 	%r4, %r1, %r3, %r2;
	mul.wide.u32 	%rd8, %r4, 4;
	add.s64 	%rd9, %rd4, %rd8;
	ld.global.f32 	%f2, [%rd9];
	mul.f32 	%f3, %f1, %f2;
	shl.b32 	%r5, %r2, 2;
	mov.u32 	%r6, sdata;
	add.s32 	%r7, %r6, %r5;
	st.shared.f32 	[%r7], %f3;
	bar.sync 	0;
	setp.ne.s32 	%p1, %r2, 0;
	@%p1 bra 	$L__BB0_2;
	cvta.to.global.u64 	%rd10, %rd1;
	ld.shared.v4.f32 	{%f4, %f5, %f6, %f7}, [sdata];
	add.f32 	%f8, %f4, 0f00000000;
	add.f32 	%f9, %f8, %f5;
	add.f32 	%f10, %f9, %f6;
	add.f32 	%f11, %f10, %f7;
	ld.shared.f32 	%f12, [sdata+16];
	add.f32 	%f13, %f11, %f12;
	mul.wide.u32 	%rd11, %r1, 4;
	add.s64 	%rd12, %rd10, %rd11;
	st.global.f32 	[%rd12], %f13;
$L__BB0_2:
	ret;

}
	// .globl	_Z11substract_yPfS_
.visible .entry _Z11substract_yPfS_(
	.param .u64 .ptr .align 1 _Z11substract_yPfS__param_0,
	.param .u64 .ptr .align 1 _Z11substract_yPfS__param_1
)
{
	.reg .b32 	%r<2>;
	.reg .b32 	%f<4>;
	.reg .b64 	%rd<8>;

	ld.param.u64 	%rd1, [_Z11substract_yPfS__param_0];
	ld.param.u64 	%rd2, [_Z11substract_yPfS__param_1];
	cvta.to.global.u64 	%rd3, %rd1;
	cvta.to.global.u64 	%rd4, %rd2;
	mov.u32 	%r1, %tid.x;
	mul.wide.u32 	%rd5, %r1, 4;
	add.s64 	%rd6, %rd4, %rd5;
	ld.global.f32 	%f1, [%rd6];
	add.s64 	%rd7, %rd3, %rd5;
	ld.global.f32 	%f2, [%rd7];
	sub.f32 	%f3, %f2, %f1;
	st.global.f32 	[%rd7], %f3;
	ret;

}
	// .globl	_Z7scale_xPfS_S_
.visible .entry _Z7scale_xPfS_S_(
	.param .u64 .ptr .align 1 _Z7scale_xPfS_S__param_0,
	.param .u64 .ptr .align 1 _Z7scale_xPfS_S__param_1,
	.param .u64 .ptr .align 1 _Z7scale_xPfS_S__param_2
)
{
	.reg .b32 	%r<5>;
	.reg .b32 	%f<4>;
	.reg .b64 	%rd<12>;
	.reg .b64 	%fd<5>;

	ld.param.u64 	%rd1, [_Z7scale_xPfS_S__param_0];
	ld.param.u64 	%rd2, [_Z7scale_xPfS_S__param_1];
	ld.param.u64 	%rd3, [_Z7scale_xPfS_S__param_2];
	cvta.to.global.u64 	%rd4, %rd3;
	cvta.to.global.u64 	%rd5, %rd2;
	cvta.to.global.u64 	%rd6, %rd1;
	mov.u32 	%r1, %ctaid.x;
	mov.u32 	%r2, %tid.x;
	mul.wide.u32 	%rd7, %r1, 4;
	add.s64 	%rd8, %rd6, %rd7;
	ld.global.f32 	%f1, [%rd8];
	cvt.f64.f32 	%fd1, %f1;
	add.f64 	%fd2, %fd1, %fd1;
	mov.u32 	%r3, %ntid.x;
	mad.lo.s32 	%r4, %r1, %r3, %r2;
	mul.wide.u32 	%rd9, %r4, 4;
	add.s64 	%rd10, %rd5, %rd9;
	ld.global.f32 	%f2, [%rd10];
	cvt.f64.f32 	%fd3, %f2;
	mul.f64 	%fd4, %fd2, %fd3;
	cvt.rn.f32.f64 	%f3, %fd4;
	add.s64 	%rd11, %rd4, %rd9;
	st.global.f32 	[%rd11], %f3;
	ret;

}
	// .globl	_Z16compute_gradientPfS_
.visible .entry _Z16compute_gradientPfS_(
	.param .u64 .ptr .align 1 _Z16compute_gradientPfS__param_0,
	.param .u64 .ptr .align 1 _Z16compute_gradientPfS__param_1
)
{
	.reg .pred 	%p<5>;
	.reg .b32 	%r<20>;
	.reg .b32 	%f<7>;
	.reg .b64 	%rd<9>;
	// demoted variable
	.shared .align 4 .b8 _ZZ16compute_gradientPfS_E5sdata[1280];
	ld.param.u64 	%rd2, [_Z16compute_gradientPfS__param_0];
	ld.param.u64 	%rd1, [_Z16compute_gradientPfS__param_1];
	cvta.to.global.u64 	%rd3, %rd2;
	mov.u32 	%r1, %ctaid.x;
	mov.u32 	%r2, %tid.x;
	mov.u32 	%r3, %tid.y;
	mad.lo.s32 	%r9, %r2, %r1, %r2;
	mad.lo.s32 	%r10, %r9, 5, %r3;
	mul.wide.u32 	%rd4, %r10, 4;
	add.s64 	%rd5, %rd3, %rd4;
	ld.global.f32 	%f1, [%rd5];
	mov.u32 	%r11, _ZZ16compute_gradientPfS_E5sdata;
	shl.b32 	%r12, %r3, 2;
	add.s32 	%r5, %r11, %r12;
	mad.lo.s32 	%r13, %r2, 20, %r5;
	st.shared.f32 	[%r13], %f1;
	bar.sync 	0;
	mov.u32 	%r4, %ntid.x;
	setp.lt.u32 	%p1, %r4, 2;
	@%p1 bra 	$L__BB3_5;
	mov.b32 	%r19, 1;
$L__BB3_2:
	shl.b32 	%r7, %r19, 1;
	mul.lo.s32 	%r8, %r7, %r2;
	setp.ge.u32 	%p2, %r8, %r4;
	@%p2 bra 	$L__BB3_4;
	add.s32 	%r15, %r8, %r19;
	mad.lo.s32 	%r16, %r15, 20, %r5;
	ld.shared.f32 	%f2, [%r16];
	mad.lo.s32 	%r17, %r8, 20, %r5;
	ld.shared.f32 	%f3, [%r17];
	add.f32 	%f4, %f2, %f3;
	st.shared.f32 	[%r17], %f4;
$L__BB3_4:
	bar.sync 	0;
	setp.lt.u32 	%p3, %r7, %r4;
	mov.u32 	%r19, %r7;
	@%p3 bra 	$L__BB3_2;
$L__BB3_5:
	setp.ne.s32 	%p4, %r2, 0;
	@%p4 bra 	$L__BB3_7;
	ld.shared.f32 	%f5, [%r5];
	mul.f32 	%f6, %f5, 0f3C800000;
	mad.lo.s32 	%r18, %r1, 5, %r3;
	cvta.to.global.u64 	%rd6, %rd1;
	mul.wide.u32 	%rd7, %r18, 4;
	add.s64 	%rd8, %rd6, %rd7;
	st.global.f32 	[%rd8], %f6;
$L__BB3_7:
	ret;

}


// ===== COMPILED SASS (sm_100) =====

	.target	sm_100

	.elftype	@"ET_EXEC"


//--------------------- .note.nv.tkinfo           --------------------------
	.section	.note.nv.tkinfo,"",@"SHT_NOTE"
	.sectionflags	@"SHF_NOTE_NV_TKINFO"
	.tkinfo
        /*0018*/ 	.word	0x00000002
        /*0030*/ 	.string	""
        /*0030*/ 	.string	"ptxas"
        /*0030*/ 	.string	"Cuda compilation tools, release 13.0, V13.0.88"
        /*0030*/ 	.string	"Build cuda_13.0.r13.0/compiler.36424714_0"
        /*0030*/ 	.string	"-arch sm_100 -m 64 "



//--------------------- .note.nv.cuinfo           --------------------------
	.section	.note.nv.cuinfo,"",@"SHT_NOTE"
	.sectionflags	@"SHF_NOTE_NV_CUINFO"
        /*0018*/ 	.short	0x0002
        /*001a*/ 	.short	0x0064
        /*001c*/ 	.short	0x0082
	.zero		2


//--------------------- .nv.info                  --------------------------
	.section	.nv.info,"",@"SHT_CUDA_INFO"
	.align	4


	//----- nvinfo : EIATTR_REGCOUNT
	.align		4
        /*0000*/ 	.byte	0x04, 0x2f
        /*0002*/ 	.short	(.L_1 - .L_0)
	.align		4
.L_0:
        /*0004*/ 	.word	index@(_Z13compute_scorePfS_S_)
        /*0008*/ 	.word	0x0000000e


	//----- nvinfo : EIATTR_FRAME_SIZE
	.align		4
.L_1:
        /*000c*/ 	.byte	0x04, 0x11
        /*000e*/ 	.short	(.L_3 - .L_2)
	.align		4
.L_2:
        /*0010*/ 	.word	index@(_Z13compute_scorePfS_S_)
        /*0014*/ 	.word	0x00000000


	//----- nvinfo : EIATTR_REGCOUNT
	.align		4
.L_3:
        /*0018*/ 	.byte	0x04, 0x2f
        /*001a*/ 	.short	(.L_5 - .L_4)
	.align		4
.L_4:
        /*001c*/ 	.word	index@(_Z11substract_yPfS_)
        /*0020*/ 	.word	0x0000000a


	//----- nvinfo : EIATTR_FRAME_SIZE
	.align		4
.L_5:
        /*0024*/ 	.byte	0x04, 0x11
        /*0026*/ 	.short	(.L_7 - .L_6)
	.align		4
.L_6:
        /*0028*/ 	.word	index@(_Z11substract_yPfS_)
        /*002c*/ 	.word	0x00000000


	//----- nvinfo : EIATTR_REGCOUNT
	.align		4
.L_7:
        /*0030*/ 	.byte	0x04, 0x2f
        /*0032*/ 	.short	(.L_9 - .L_8)
	.align		4
.L_8:
        /*0034*/ 	.word	index@(_Z7scale_xPfS_S_)
        /*0038*/ 	.word	0x00000010


	//----- nvinfo : EIATTR_FRAME_SIZE
	.align		4
.L_9:
        /*003c*/ 	.byte	0x04, 0x11
        /*003e*/ 	.short	(.L_11 - .L_10)
	.align		4
.L_10:
        /*0040*/ 	.word	index@(_Z7scale_xPfS_S_)
        /*0044*/ 	.word	0x00000000


	//----- nvinfo : EIATTR_REGCOUNT
	.align		4
.L_11:
        /*0048*/ 	.byte	0x04, 0x2f
        /*004a*/ 	.short	(.L_13 - .L_12)
	.align		4
.L_12:
        /*004c*/ 	.word	index@(_Z16compute_gradientPfS_)
        /*0050*/ 	.word	0x0000000c


	//----- nvinfo : EIATTR_FRAME_SIZE
	.align		4
.L_13:
        /*0054*/ 	.byte	0x04, 0x11
        /*0056*/ 	.short	(.L_15 - .L_14)
	.align		4
.L_14:
        /*0058*/ 	.word	index@(_Z16compute_gradientPfS_)
        /*005c*/ 	.word	0x00000000


	//----- nvinfo : EIATTR_MIN_STACK_SIZE
	.align		4
.L_15:
        /*0060*/ 	.byte	0x04, 0x12
        /*0062*/ 	.short	(.L_17 - .L_16)
	.align		4
.L_16:
        /*0064*/ 	.word	index@(_Z16compute_gradientPfS_)
        /*0068*/ 	.word	0x00000000


	//----- nvinfo : EIATTR_MIN_STACK_SIZE
	.align		4
.L_17:
        /*006c*/ 	.byte	0x04, 0x12
        /*006e*/ 	.short	(.L_19 - .L_18)
	.align		4
.L_18:
        /*0070*/ 	.word	index@(_Z7scale_xPfS_S_)
        /*0074*/ 	.word	0x00000000


	//----- nvinfo : EIATTR_MIN_STACK_SIZE
	.align		4
.L_19:
        /*0078*/ 	.byte	0x04, 0x12
        /*007a*/ 	.short	(.L_21 - .L_20)
	.align		4
.L_20:
        /*007c*/ 	.word	index@(_Z11substract_yPfS_)
        /*0080*/ 	.word	0x00000000


	//----- nvinfo : EIATTR_MIN_STACK_SIZE
	.align		4
.L_21:
        /*0084*/ 	.byte	0x04, 0x12
        /*0086*/ 	.short	(.L_23 - .L_22)
	.align		4
.L_22:
        /*0088*/ 	.word	index@(_Z13compute_scorePfS_S_)
        /*008c*/ 	.word	0x00000000
.L_23:


//--------------------- .nv.compat                --------------------------
	.section	.nv.compat,"",@"SHT_CUDA_COMPAT_INFO"
	.align	4
        /*0000*/ 	.byte	0x02, 0x09, 0x00, 0x00, 0x02, 0x02, 0x01, 0x00, 0x02, 0x05, 0x05, 0x00, 0x03, 0x07, 0x01, 0x01
        /*0010*/ 	.byte	0x02, 0x03, 0x00, 0x00, 0x02, 0x06, 0x01, 0x00, 0x04, 0x0b, 0x08, 0x00, 0x01, 0x00, 0x00, 0x00
        /*0020*/ 	.byte	0x00, 0x00, 0x00, 0x00


//--------------------- .nv.info._Z16compute_gradientPfS_ --------------------------
	.section	.nv.info._Z16compute_gradientPfS_,"",@"SHT_CUDA_INFO"
	.sectionflags	@""
	.align	4


	//----- nvinfo : EIATTR_CUDA_API_VERSION
	.align		4
        /*0000*/ 	.byte	0x04, 0x37
        /*0002*/ 	.short	(.L_25 - .L_24)
.L_24:
        /*0004*/ 	.word	0x00000082


	//----- nvinfo : EIATTR_KPARAM_INFO
	.align		4
.L_25:
        /*0008*/ 	.byte	0x04, 0x17
        /*000a*/ 	.short	(.L_27 - .L_26)
.L_26:
        /*000c*/ 	.word	0x00000000
        /*0010*/ 	.short	0x0001
        /*0012*/ 	.short	0x0008
        /*0014*/ 	.byte	0x00, 0xf5, 0x21, 0x00


	//----- nvinfo : EIATTR_KPARAM_INFO
	.align		4
.L_27:
        /*0018*/ 	.byte	0x04, 0x17
        /*001a*/ 	.short	(.L_29 - .L_28)
.L_28:
        /*001c*/ 	.word	0x00000000
        /*0020*/ 	.short	0x0000
        /*0022*/ 	.short	0x0000
        /*0024*/ 	.byte	0x00, 0xf5, 0x21, 0x00


	//----- nvinfo : EIATTR_SPARSE_MMA_MASK
	.align		4
.L_29:
        /*0028*/ 	.byte	0x03, 0x50
        /*002a*/ 	.short	0x0000


	//----- nvinfo : EIATTR_MAXREG_COUNT
	.align		4
        /*002c*/ 	.byte	0x03, 0x1b
        /*002e*/ 	.short	0x00ff


	//----- nvinfo : EIATTR_NUM_BARRIERS
	.align		4
        /*0030*/ 	.byte	0x02, 0x4c
        /*0032*/ 	.byte	0x01
	.zero		1


	//----- nvinfo : EIATTR_MERCURY_ISA_VERSION
	.align		4
        /*0034*/ 	.byte	0x03, 0x5f
        /*0036*/ 	.short	0x0101


	//----- nvinfo : EIATTR_VRC_CTA_INIT_COUNT
	.align		4
        /*0038*/ 	.byte	0x02, 0x4a
	.zero		1
	.zero		1


	//----- nvinfo : EIATTR_EXIT_INSTR_OFFSETS
	.align		4
        /*003c*/ 	.byte	0x04, 0x1c
        /*003e*/ 	.short	(.L_31 - .L_30)


	//   ....[0]....
.L_30:
        /*0040*/ 	.word	0x00000240


	//   ....[1]....
        /*0044*/ 	.word	0x000002b0


	//----- nvinfo : EIATTR_CBANK_PARAM_SIZE
	.align		4
.L_31:
        /*0048*/ 	.byte	0x03, 0x19
        /*004a*/ 	.short	0x0010


	//----- nvinfo : EIATTR_PARAM_CBANK
	.align		4
        /*004c*/ 	.byte	0x04, 0x0a
        /*004e*/ 	.short	(.L_33 - .L_32)
	.align		4
.L_32:
        /*0050*/ 	.word	index@(.nv.constant0._Z16compute_gradientPfS_)
        /*0054*/ 	.short	0x0380
        /*0056*/ 	.short	0x0010


	//----- nvinfo : EIATTR_SW_WAR
	.align		4
.L_33:
        /*0058*/ 	.byte	0x04, 0x36
        /*005a*/ 	.short	(.L_35 - .L_34)
.L_34:
        /*005c*/ 	.word	0x00000008
.L_35:


//--------------------- .nv.info._Z7scale_xPfS_S_ --------------------------
	.section	.nv.info._Z7scale_xPfS_S_,"",@"SHT_CUDA_INFO"
	.sectionflags	@""
	.align	4


	//----- nvinfo : EIATTR_CUDA_API_VERSION
	.align		4
        /*0000*/ 	.byte	0x04, 0x37
        /*0002*/ 	.short	(.L_37 - .L_36)
.L_36:
        /*0004*/ 	.word	0x00000082


	//----- nvinfo : EIATTR_KPARAM_INFO
	.align		4
.L_37:
        /*0008*/ 	.byte	0x04, 0x17
        /*000a*/ 	.short	(.L_39 - .L_38)
.L_38:
        /*000c*/ 	.word	0x00000000
        /*0010*/ 	.short	0x0002
        /*0012*/ 	.short	0x0010
        /*0014*/ 	.byte	0x00, 0xf5, 0x21, 0x00


	//----- nvinfo : EIATTR_KPARAM_INFO
	.align		4
.L_39:
        /*0018*/ 	.byte	0x04, 0x17
        /*001a*/ 	.short	(.L_41 - .L_40)
.L_40:
        /*001c*/ 	.word	0x00000000
        /*0020*/ 	.short	0x0001
        /*0022*/ 	.short	0x0008
        /*0024*/ 	.byte	0x00, 0xf5, 0x21, 0x00


	//----- nvinfo : EIATTR_KPARAM_INFO
	.align		4
.L_41:
        /*0028*/ 	.byte	0x04, 0x17
        /*002a*/ 	.short	(.L_43 - .L_42)
.L_42:
        /*002c*/ 	.word	0x00000000
        /*0030*/ 	.short	0x0000
        /*0032*/ 	.short	0x0000
        /*0034*/ 	.byte	0x00, 0xf5, 0x21, 0x00


	//----- nvinfo : EIATTR_SPARSE_MMA_MASK
	.align		4
.L_43:
        /*0038*/ 	.byte	0x03, 0x50
        /*003a*/ 	.short	0x0000


	//----- nvinfo : EIATTR_MAXREG_COUNT
	.align		4
        /*003c*/ 	.byte	0x03, 0x1b
        /*003e*/ 	.short	0x00ff


	//----- nvinfo : EIATTR_MERCURY_ISA_VERSION
	.align		4
        /*0040*/ 	.byte	0x03, 0x5f
        /*0042*/ 	.short	0x0101


	//----- nvinfo : EIATTR_VRC_CTA_INIT_COUNT
	.align		4
        /*0044*/ 	.byte	0x02, 0x4a
	.zero		1
	.zero		1


	//----- nvinfo : EIATTR_EXIT_INSTR_OFFSETS
	.align		4
        /*0048*/ 	.byte	0x04, 0x1c
        /*004a*/ 	.short	(.L_45 - .L_44)


	//   ....[0]....
.L_44:
        /*004c*/ 	.word	0x00000140


	//----- nvinfo : EIATTR_CBANK_PARAM_SIZE
	.align		4
.L_45:
        /*0050*/ 	.byte	0x03, 0x19
        /*0052*/ 	.short	0x0018


	//----- nvinfo : EIATTR_PARAM_CBANK
	.align		4
        /*0054*/ 	.byte	0x04, 0x0a
        /*0056*/ 	.short	(.L_47 - .L_46)
	.align		4
.L_46:
        /*0058*/ 	.word	index@(.nv.constant0._Z7scale_xPfS_S_)
        /*005c*/ 	.short	0x0380
        /*005e*/ 	.short	0x0018


	//----- nvinfo : EIATTR_SW_WAR
	.align		4
.L_47:
        /*0060*/ 	.byte	0x04, 0x36
        /*0062*/ 	.short	(.L_49 - .L_48)
.L_48:
        /*0064*/ 	.word	0x00000008
.L_49:


//--------------------- .nv.info._Z11substract_yPfS_ --------------------------
	.section	.nv.info._Z11substract_yPfS_,"",@"SHT_CUDA_INFO"
	.sectionflags	@""
	.align	4


	//----- nvinfo : EIATTR_CUDA_API_VERSION
	.align		4
        /*0000*/ 	.byte	0x04, 0x37
        /*0002*/ 	.short	(.L_51 - .L_50)
.L_50:
        /*0004*/ 	.word	0x00000082


	//----- nvinfo : EIATTR_KPARAM_INFO
	.align		4
.L_51:
        /*0008*/ 	.byte	0x04, 0x17
        /*000a*/ 	.short	(.L_53 - .L_52)
.L_52:
        /*000c*/ 	.word	0x00000000
        /*0010*/ 	.short	0x0001
        /*0012*/ 	.short	0x0008
        /*0014*/ 	.byte	0x00, 0xf5, 0x21, 0x00


	//----- nvinfo : EIATTR_KPARAM_INFO
	.align		4
.L_53:
        /*0018*/ 	.byte	0x04, 0x17
        /*001a*/ 	.short	(.L_55 - .L_54)
.L_54:
        /*001c*/ 	.word	0x00000000
        /*0020*/ 	.short	0x0000
        /*0022*/ 	.short	0x0000
        /*0024*/ 	.byte	0x00, 0xf5, 0x21, 0x00


	//----- nvinfo : EIATTR_SPARSE_MMA_MASK
	.align		4
.L_55:
        /*0028*/ 	.byte	0x03, 0x50
        /*002a*/ 	.short	0x0000


	//----- nvinfo : EIATTR_MAXREG_COUNT
	.align		4
        /*002c*/ 	.byte	0x03, 0x1b
        /*002e*/ 	.short	0x00ff


	//----- nvinfo : EIATTR_MERCURY_ISA_VERSION
	.align		4
        /*0030*/ 	.byte	0x03, 0x5f
        /*0032*/ 	.short	0x0101


	//----- nvinfo : EIATTR_VRC_CTA_INIT_COUNT
	.align		4
        /*0034*/ 	.byte	0x02, 0x4a
	.zero		1
	.zero		1


	//----- nvinfo : EIATTR_EXIT_INSTR_OFFSETS
	.align		4
        /*0038*/ 	.byte	0x04, 0x1c
        /*003a*/ 	.short	(.L_57 - .L_56)


	//   ....[0]....
.L_56:
        /*003c*/ 	.word	0x000000b0


	//----- nvinfo : EIATTR_CBANK_PARAM_SIZE
	.align		4
.L_57:
        /*0040*/ 	.byte	0x03, 0x19
        /*0042*/ 	.short	0x0010


	//----- nvinfo : EIATTR_PARAM_CBANK
	.align		4
        /*0044*/ 	.byte	0x04, 0x0a
        /*0046*/ 	.short	(.L_59 - .L_58)
	.align		4
.L_58:
        /*0048*/ 	.word	index@(.nv.constant0._Z11substract_yPfS_)
        /*004c*/ 	.short	0x0380
        /*004e*/ 	.short	0x0010


	//----- nvinfo : EIATTR_SW_WAR
	.align		4
.L_59:
        /*0050*/ 	.byte	0x04, 0x36
        /*0052*/ 	.short	(.L_61 - .L_60)
.L_60:
        /*0054*/ 	.word	0x00000008
.L_61:


//--------------------- .nv.info._Z13compute_scorePfS_S_ --------------------------
	.section	.nv.info._Z13compute_scorePfS_S_,"",@"SHT_CUDA_INFO"
	.sectionflags	@""
	.align	4


	//----- nvinfo : EIATTR_CUDA_API_VERSION
	.align		4
        /*0000*/ 	.byte	0x04, 0x37
        /*0002*/ 	.short	(.L_63 - .L_62)
.L_62:
        /*0004*/ 	.word	0x00000082


	//----- nvinfo : EIATTR_KPARAM_INFO
	.align		4
.L_63:
        /*0008*/ 	.byte	0x04, 0x17
        /*000a*/ 	.short	(.L_65 - .L_64)
.L_64:
        /*000c*/ 	.word	0x00000000
        /*0010*/ 	.short	0x0002
        /*0012*/ 	.short	0x0010
        /*0014*/ 	.byte	0x00, 0xf5, 0x21, 0x00


	//----- nvinfo : EIATTR_KPARAM_INFO
	.align		4
.L_65:
        /*0018*/ 	.byte	0x04, 0x17
        /*001a*/ 	.short	(.L_67 - .L_66)
.L_66:
        /*001c*/ 	.word	0x00000000
        /*0020*/ 	.short	0x0001
        /*0022*/ 	.short	0x0008
        /*0024*/ 	.byte	0x00, 0xf5, 0x21, 0x00


	//----- nvinfo : EIATTR_KPARAM_INFO
	.align		4
.L_67:
        /*0028*/ 	.byte	0x04, 0x17
        /*002a*/ 	.short	(.L_69 - .L_68)
.L_68:
        /*002c*/ 	.word	0x00000000
        /*0030*/ 	.short	0x0000
        /*0032*/ 	.short	0x0000
        /*0034*/ 	.byte	0x00, 0xf5, 0x21, 0x00


	//----- nvinfo : EIATTR_SPARSE_MMA_MASK
	.align		4
.L_69:
        /*0038*/ 	.byte	0x03, 0x50
        /*003a*/ 	.short	0x0000


	//----- nvinfo : EIATTR_MAXREG_COUNT
	.align		4
        /*003c*/ 	.byte	0x03, 0x1b
        /*003e*/ 	.short	0x00ff


	//----- nvinfo : EIATTR_NUM_BARRIERS
	.align		4
        /*0040*/ 	.byte	0x02, 0x4c
        /*0042*/ 	.byte	0x01
	.zero		1


	//----- nvinfo : EIATTR_MERCURY_ISA_VERSION
	.align		4
        /*0044*/ 	.byte	0x03, 0x5f
        /*0046*/ 	.short	0x0101


	//----- nvinfo : EIATTR_VRC_CTA_INIT_COUNT
	.align		4
        /*0048*/ 	.byte	0x02, 0x4a
	.zero		1
	.zero		1


	//----- nvinfo : EIATTR_EXIT_INSTR_OFFSETS
	.align		4
        /*004c*/ 	.byte	0x04, 0x1c
        /*004e*/ 	.short	(.L_71 - .L_70)


	//   ....[0]....
.L_70:
        /*0050*/ 	.word	0x00000140


	//   ....[1]....
        /*0054*/ 	.word	0x000001f0


	//----- nvinfo : EIATTR_CBANK_PARAM_SIZE
	.align		4
.L_71:
        /*0058*/ 	.byte	0x03, 0x19
        /*005a*/ 	.short	0x0018


	//----- nvinfo : EIATTR_PARAM_CBANK
	.align		4
        /*005c*/ 	.byte	0x04, 0x0a
        /*005e*/ 	.short	(.L_73 - .L_72)
	.align		4
.L_72:
        /*0060*/ 	.word	index@(.nv.constant0._Z13compute_scorePfS_S_)
        /*0064*/ 	.short	0x0380
        /*0066*/ 	.short	0x0018


	//----- nvinfo : EIATTR_SW_WAR
	.align		4
.L_73:
        /*0068*/ 	.byte	0x04, 0x36
        /*006a*/ 	.short	(.L_75 - .L_74)
.L_74:
        /*006c*/ 	.word	0x00000008
.L_75:


//--------------------- .nv.callgraph             --------------------------
	.section	.nv.callgraph,"",@"SHT_CUDA_CALLGRAPH"
	.align	4
	.sectionentsize	8
	.align		4
        /*0000*/ 	.word	0x00000000
	.align		4
        /*0004*/ 	.word	0xffffffff
	.align		4
        /*0008*/ 	.word	0x00000000
	.align		4
        /*000c*/ 	.word	0xfffffffe
	.align		4
        /*0010*/ 	.word	0x00000000
	.align		4
        /*0014*/ 	.word	0xfffffffd
	.align		4
        /*0018*/ 	.word	0x00000000
	.align		4
        /*001c*/ 	.word	0xfffffffc


//--------------------- .text._Z16compute_gradientPfS_ --------------------------
	.section	.text._Z16compute_gradientPfS_,"ax",@progbits
	.align	128
        .global         _Z16compute_gradientPfS_
        .type           _Z16compute_gradientPfS_,@function
        .size           _Z16compute_gradientPfS_,(.L_x_6 - _Z16compute_gradientPfS_)
        .other          _Z16compute_gradientPfS_,@"STO_CUDA_ENTRY STV_DEFAULT"
_Z16compute_gradientPfS_:
.text._Z16compute_gradientPfS_:
[----:B------:R-:W-:Y:S01]  /*0000*/  LDC R1, c[0x0][0x37c] ;  /* 0x0000df00ff017b82 */ /* 0x000fe20000000800 */
[----:B------:R-:W0:Y:S07]  /*0010*/  S2R R6, SR_CTAID.X ;  /* 0x0000000000067919 */ /* 0x000e2e0000002500 */
[----:B------:R-:W1:Y:S01]  /*0020*/  LDC.64 R2, c[0x0][0x380] ;  /* 0x0000e000ff027b82 */ /* 0x000e620000000a00 */
[----:B------:R-:W2:Y:S01]  /*0030*/  LDCU.64 UR6, c[0x0][0x358] ;  /* 0x00006b00ff0677ac */ /* 0x000ea20008000a00 */
[----:B------:R-:W0:Y:S01]  /*0040*/  S2R R7, SR_TID.X ;  /* 0x0000000000077919 */ /* 0x000e220000002100 */
[----:B------:R-:W3:Y:S01]  /*0050*/  S2R R9, SR_TID.Y ;  /* 0x0000000000097919 */ /* 0x000ee20000002200 */
[----:B0-----:R-:W-:-:S04]  /*0060*/  IMAD R0, R6, R7, R7 ;  /* 0x0000000706007224 */ /* 0x001fc800078e0207 */
[----:B---3--:R-:W-:-:S04]  /*0070*/  IMAD R5, R0, 0x5, R9 ;  /* 0x0000000500057824 */ /* 0x008fc800078e0209 */
[----:B-1----:R-:W-:-:S06]  /*0080*/  IMAD.WIDE.U32 R2, R5, 0x4, R2 ;  /* 0x0000000405027825 */ /* 0x002fcc00078e0002 */
[----:B--2---:R-:W2:Y:S01]  /*0090*/  LDG.E R2, desc[UR6][R2.64] ;  /* 0x0000000602027981 */ /* 0x004ea2000c1e1900 */
[----:B------:R-:W0:Y:S01]  /*00a0*/  S2UR UR5, SR_CgaCtaId ;  /* 0x00000000000579c3 */ /* 0x000e220000008800 */
[----:B------:R-:W-:Y:S01]  /*00b0*/  UMOV UR4, 0x400 ;  /* 0x0000040000047882 */ /* 0x000fe20000000000 */
[----:B------:R-:W1:Y:S01]  /*00c0*/  LDCU UR8, c[0x0][0x360] ;  /* 0x00006c00ff0877ac */ /* 0x000e620008000800 */
[----:B------:R-:W-:Y:S01]  /*00d0*/  ISETP.NE.AND P1, PT, R7, RZ, PT ;  /* 0x000000ff0700720c */ /* 0x000fe20003f25270 */
[----:B-1----:R-:W-:Y:S02]  /*00e0*/  UISETP.GE.U32.AND UP0, UPT, UR8, 0x2, UPT ;  /* 0x000000020800788c */ /* 0x002fe4000bf06070 */
[----:B0-----:R-:W-:-:S06]  /*00f0*/  ULEA UR4, UR5, UR4, 0x18 ;  /* 0x0000000405047291 */ /* 0x001fcc000f8ec0ff */
[----:B------:R-:W-:-:S05]  /*0100*/  LEA R0, R9, UR4, 0x2 ;  /* 0x0000000409007c11 */ /* 0x000fca000f8e10ff */
[----:B------:R-:W-:-:S05]  /*0110*/  IMAD R5, R7, 0x14, R0 ;  /* 0x0000001407057824 */ /* 0x000fca00078e0200 */
[----:B--2---:R0:W-:Y:S01]  /*0120*/  STS [R5], R2 ;  /* 0x0000000205007388 */ /* 0x0041e20000000800 */
[----:B------:R-:W-:Y:S06]  /*0130*/  BAR.SYNC.DEFER_BLOCKING 0x0 ;  /* 0x0000000000007b1d */ /* 0x000fec0000010000 */
[----:B------:R-:W-:Y:S05]  /*0140*/  BRA.U !UP0, `(.L_x_0) ;  /* 0x00000001083c7547 */ /* 0x000fea000b800000 */
[----:B------:R-:W-:-:S05]  /*0150*/  UMOV UR4, 0x1 ;  /* 0x0000000100047882 */ /* 0x000fca0000000000 */
.L_x_1:
[----:B------:R-:W-:-:S04]  /*0160*/  USHF.L.U32 UR5, UR4, 0x1, URZ ;  /* 0x0000000104057899 */ /* 0x000fc800080006ff */
[----:B------:R-:W-:Y:S02]  /*0170*/  UISETP.GE.U32.AND UP0, UPT, UR5, UR8, UPT ;  /* 0x000000080500728c */ /* 0x000fe4000bf06070 */
[----:B01----:R-:W-:-:S05]  /*0180*/  IMAD R5, R7, UR5, RZ ;  /* 0x0000000507057c24 */ /* 0x003fca000f8e02ff */
[----:B------:R-:W-:-:S13]  /*0190*/  ISETP.GE.U32.AND P0, PT, R5, UR8, PT ;  /* 0x0000000805007c0c */ /* 0x000fda000bf06070 */
[C---:B------:R-:W-:Y:S01]  /*01a0*/  @!P0 IADD3 R3, PT, PT, R5.reuse, UR4, RZ ;  /* 0x0000000405038c10 */ /* 0x040fe2000fffe0ff */
[----:B------:R-:W-:Y:S01]  /*01b0*/  @!P0 IMAD R2, R5, 0x14, R0 ;  /* 0x0000001405028824 */ /* 0x000fe200078e0200 */
[----:B------:R-:W-:-:S03]  /*01c0*/  UMOV UR4, UR5 ;  /* 0x0000000500047c82 */ /* 0x000fc60008000000 */
[----:B------:R-:W-:Y:S01]  /*01d0*/  @!P0 IMAD R3, R3, 0x14, R0 ;  /* 0x0000001403038824 */ /* 0x000fe200078e0200 */
[----:B------:R-:W-:Y:S05]  /*01e0*/  @!P0 LDS R4, [R2] ;  /* 0x0000000002048984 */ /* 0x000fea0000000800 */
[----:B------:R-:W0:Y:S02]  /*01f0*/  @!P0 LDS R3, [R3] ;  /* 0x0000000003038984 */ /* 0x000e240000000800 */
[----:B0-----:R-:W-:-:S05]  /*0200*/  @!P0 FADD R5, R3, R4 ;  /* 0x0000000403058221 */ /* 0x001fca0000000000 */
[----:B------:R1:W-:Y:S01]  /*0210*/  @!P0 STS [R2], R5 ;  /* 0x0000000502008388 */ /* 0x0003e20000000800 */
[----:B------:R-:W-:Y:S06]  /*0220*/  BAR.SYNC.DEFER_BLOCKING 0x0 ;  /* 0x0000000000007b1d */ /* 0x000fec0000010000 */
[----:B------:R-:W-:Y:S05]  /*0230*/  BRA.U !UP0, `(.L_x_1) ;  /* 0xfffffffd08c87547 */ /* 0x000fea000b83ffff */
.L_x_0:
[----:B------:R-:W-:Y:S05]  /*0240*/  @P1 EXIT ;  /* 0x000000000000194d */ /* 0x000fea0003800000 */
[----:B------:R-:W2:Y:S01]  /*0250*/  LDS R0, [R0] ;  /* 0x0000000000007984 */ /* 0x000ea20000000800 */
[----:B01----:R-:W0:Y:S01]  /*0260*/  LDC.64 R2, c[0x0][0x388] ;  /* 0x0000e200ff027b82 */ /* 0x003e220000000a00 */
[----:B------:R-:W-:-:S04]  /*0270*/  IMAD R5, R6, 0x5, R9 ;  /* 0x0000000506057824 */ /* 0x000fc800078e0209 */
[----:B0-----:R-:W-:-:S04]  /*0280*/  IMAD.WIDE.U32 R2, R5, 0x4, R2 ;  /* 0x0000000405027825 */ /* 0x001fc800078e0002 */
[----:B--2---:R-:W-:-:S05]  /*0290*/  FMUL R5, R0, 0.015625 ;  /* 0x3c80000000057820 */ /* 0x004fca0000400000 */
[----:B------:R-:W-:Y:S01]  /*02a0*/  STG.E desc[UR6][R2.64], R5 ;  /* 0x0000000502007986 */ /* 0x000fe2000c101906 */
[----:B------:R-:W-:Y:S05]  /*02b0*/  EXIT ;  /* 0x000000000000794d */ /* 0x000fea0003800000 */
.L_x_2:
[----:B------:R-:W-:-:S00]  /*02c0*/  BRA `(.L_x_2) ;  /* 0xfffffffc00fc7947 */ /* 0x000fc0000383ffff */
[----:B------:R-:W-:-:S00]  /*02d0*/  NOP ;  /* 0x0000000000007918 */ /* 0x000fc00000000000 */
        /* <DEDUP_REMOVED lines=10> */
.L_x_6:


//--------------------- .text._Z7scale_xPfS_S_    --------------------------
	.section	.text._Z7scale_xPfS_S_,"ax",@progbits
	.align	128
        .global         _Z7scale_xPfS_S_
        .type           _Z7scale_xPfS_S_,@function
        .size           _Z7scale_xPfS_S_,(.L_x_7 - _Z7scale_xPfS_S_)
        .other          _Z7scale_xPfS_S_,@"STO_CUDA_ENTRY STV_DEFAULT"
_Z7scale_xPfS_S_:
.text._Z7scale_xPfS_S_:
[----:B------:R-:W-:Y:S01]  /*0000*/  LDC R1, c[0x0][0x37c] ;  /* 0x0000df00ff017b82 */ /* 0x000fe20000000800 */
[----:B------:R-:W0:Y:S07]  /*0010*/  S2R R13, SR_CTAID.X ;  /* 0x00000000000d7919 */ /* 0x000e2e0000002500 */
[----:B------:R-:W0:Y:S01]  /*0020*/  LDC.64 R2, c[0x0][0x380] ;  /* 0x0000e000ff027b82 */ /* 0x000e220000000a00 */
[----:B------:R-:W1:Y:S01]  /*0030*/  LDCU UR6, c[0x0][0x360] ;  /* 0x00006c00ff0677ac */ /* 0x000e620008000800 */
[----:B------:R-:W1:Y:S01]  /*0040*/  S2R R0, SR_TID.X ;  /* 0x0000000000007919 */ /* 0x000e620000002100 */
[----:B------:R-:W2:Y:S05]  /*0050*/  LDCU.64 UR4, c[0x0][0x358] ;  /* 0x00006b00ff0477ac */ /* 0x000eaa0008000a00 */
[----:B------:R-:W3:Y:S08]  /*0060*/  LDC.64 R6, c[0x0][0x388] ;  /* 0x0000e200ff067b82 */ /* 0x000ef00000000a00 */
[----:B------:R-:W4:Y:S01]  /*0070*/  LDC.64 R10, c[0x0][0x390] ;  /* 0x0000e400ff0a7b82 */ /* 0x000f220000000a00 */
[----:B0-----:R-:W-:-:S04]  /*0080*/  IMAD.WIDE.U32 R2, R13, 0x4, R2 ;  /* 0x000000040d027825 */ /* 0x001fc800078e0002 */
[----:B-1----:R-:W-:Y:S02]  /*0090*/  IMAD R13, R13, UR6, R0 ;  /* 0x000000060d0d7c24 */ /* 0x002fe4000f8e0200 */
[----:B--2---:R-:W2:Y:S02]  /*00a0*/  LDG.E R2, desc[UR4][R2.64] ;  /* 0x0000000402027981 */ /* 0x004ea4000c1e1900 */
[----:B---3--:R-:W-:-:S06]  /*00b0*/  IMAD.WIDE.U32 R6, R13, 0x4, R6 ;  /* 0x000000040d067825 */ /* 0x008fcc00078e0006 */
[----:B------:R-:W3:Y:S01]  /*00c0*/  LDG.E R6, desc[UR4][R6.64] ;  /* 0x0000000406067981 */ /* 0x000ee2000c1e1900 */
[----:B--2---:R-:W0:Y:S08]  /*00d0*/  F2F.F64.F32 R4, R2 ;  /* 0x0000000200047310 */ /* 0x004e300000201800 */
[----:B---3--:R-:W1:Y:S01]  /*00e0*/  F2F.F64.F32 R8, R6 ;  /* 0x0000000600087310 */ /* 0x008e620000201800 */
[----:B0-----:R-:W-:-:S08]  /*00f0*/  DADD R4, R4, R4 ;  /* 0x0000000004047229 */ /* 0x001fd00000000004 */
[----:B-1----:R-:W-:Y:S01]  /*0100*/  DMUL R4, R4, R8 ;  /* 0x0000000804047228 */ /* 0x002fe20000000000 */
[----:B----4-:R-:W-:-:S09]  /*0110*/  IMAD.WIDE.U32 R8, R13, 0x4, R10 ;  /* 0x000000040d087825 */ /* 0x010fd200078e000a */
[----:B------:R-:W0:Y:S02]  /*0120*/  F2F.F32.F64 R5, R4 ;  /* 0x0000000400057310 */ /* 0x000e240000301000 */
[----:B0-----:R-:W-:Y:S01]  /*0130*/  STG.E desc[UR4][R8.64], R5 ;  /* 0x0000000508007986 */ /* 0x001fe2000c101904 */
[----:B------:R-:W-:Y:S05]  /*0140*/  EXIT ;  /* 0x000000000000794d */ /* 0x000fea0003800000 */
.L_x_3:
        /* <DEDUP_REMOVED lines=11> */
.L_x_7:


//--------------------- .text._Z11substract_yPfS_ --------------------------
	.section	.text._Z11substract_yPfS_,"ax",@progbits
	.align	128
        .global         _Z11substract_yPfS_
        .type           _Z11substract_yPfS_,@function
        .size           _Z11substract_yPfS_,(.L_x_8 - _Z11substract_yPfS_)
        .other          _Z11substract_yPfS_,@"STO_CUDA_ENTRY STV_DEFAULT"
_Z11substract_yPfS_:
.text._Z11substract_yPfS_:
[----:B------:R-:W-:Y:S01]  /*0000*/  LDC R1, c[0x0][0x37c] ;  /* 0x0000df00ff017b82 */ /* 0x000fe20000000800 */
[----:B------:R-:W0:Y:S07]  /*0010*/  S2R R7, SR_TID.X ;  /* 0x0000000000077919 */ /* 0x000e2e0000002100 */
[----:B------:R-:W0:Y:S01]  /*0020*/  LDC.64 R2, c[0x0][0x388] ;  /* 0x0000e200ff027b82 */ /* 0x000e220000000a00 */
[----:B------:R-:W1:Y:S07]  /*0030*/  LDCU.64 UR4, c[0x0][0x358] ;  /* 0x00006b00ff0477ac */ /* 0x000e6e0008000a00 */
[----:B------:R-:W2:Y:S01]  /*0040*/  LDC.64 R4, c[0x0][0x380] ;  /* 0x0000e000ff047b82 */ /* 0x000ea20000000a00 */
[----:B0-----:R-:W-:-:S04]  /*0050*/  IMAD.WIDE.U32 R2, R7, 0x4, R2 ;  /* 0x0000000407027825 */ /* 0x001fc800078e0002 */
[----:B--2---:R-:W-:Y:S02]  /*0060*/  IMAD.WIDE.U32 R4, R7, 0x4, R4 ;  /* 0x0000000407047825 */ /* 0x004fe400078e0004 */
[----:B-1----:R-:W2:Y:S04]  /*0070*/  LDG.E R2, desc[UR4][R2.64] ;  /* 0x0000000402027981 */ /* 0x002ea8000c1e1900 */
[----:B------:R-:W2:Y:S02]  /*0080*/  LDG.E R7, desc[UR4][R4.64] ;  /* 0x0000000404077981 */ /* 0x000ea4000c1e1900 */
[----:B--2---:R-:W-:-:S05]  /*0090*/  FADD R7, -R2, R7 ;  /* 0x0000000702077221 */ /* 0x004fca0000000100 */
[----:B------:R-:W-:Y:S01]  /*00a0*/  STG.E desc[UR4][R4.64], R7 ;  /* 0x0000000704007986 */ /* 0x000fe2000c101904 */
[----:B------:R-:W-:Y:S05]  /*00b0*/  EXIT ;  /* 0x000000000000794d */ /* 0x000fea0003800000 */
.L_x_4:
        /* <DEDUP_REMOVED lines=12> */
.L_x_8:


//--------------------- .text._Z13compute_scorePfS_S_ --------------------------
	.section	.text._Z13compute_scorePfS_S_,"ax",@progbits
	.align	128
        .global         _Z13compute_scorePfS_S_
        .type           _Z13compute_scorePfS_S_,@function
        .size           _Z13compute_scorePfS_S_,(.L_x_9 - _Z13compute_scorePfS_S_)
        .other          _Z13compute_scorePfS_S_,@"STO_CUDA_ENTRY STV_DEFAULT"
_Z13compute_scorePfS_S_:
.text._Z13compute_scorePfS_S_:
[----:B------:R-:W-:Y:S01]  /*0000*/  LDC R1, c[0x0][0x37c] ;  /* 0x0000df00ff017b82 */ /* 0x000fe20000000800 */
[----:B------:R-:W0:Y:S07]  /*0010*/  S2R R0, SR_TID.X ;  /* 0x0000000000007919 */ /* 0x000e2e0000002100 */
[----:B------:R-:W0:Y:S01]  /*0020*/  LDC.64 R2, c[0x0][0x388] ;  /* 0x0000e200ff027b82 */ /* 0x000e220000000a00 */
[----:B------:R-:W1:Y:S01]  /*0030*/  LDCU UR4, c[0x0][0x360] ;  /* 0x00006c00ff0477ac */ /* 0x000e620008000800 */
[----:B------:R-:W1:Y:S01]  /*0040*/  S2R R11, SR_CTAID.X ;  /* 0x00000000000b7919 */ /* 0x000e620000002500 */
[----:B------:R-:W2:Y:S05]  /*0050*/  LDCU.64 UR6, c[0x0][0x358] ;  /* 0x00006b00ff0677ac */ /* 0x000eaa0008000a00 */
[----:B------:R-:W3:Y:S01]  /*0060*/  LDC.64 R4, c[0x0][0x380] ;  /* 0x0000e000ff047b82 */ /* 0x000ee20000000a00 */
[----:B0-----:R-:W-:-:S04]  /*0070*/  IMAD.WIDE.U32 R2, R0, 0x4, R2 ;  /* 0x0000000400027825 */ /* 0x001fc800078e0002 */
[----:B-1----:R-:W-:Y:S02]  /*0080*/  IMAD R7, R11, UR4, R0 ;  /* 0x000000040b077c24 */ /* 0x002fe4000f8e0200 */
[----:B--2---:R-:W2:Y:S02]  /*0090*/  LDG.E R2, desc[UR6][R2.64] ;  /* 0x0000000602027981 */ /* 0x004ea4000c1e1900 */
[----:B---3--:R-:W-:-:S06]  /*00a0*/  IMAD.WIDE.U32 R4, R7, 0x4, R4 ;  /* 0x0000000407047825 */ /* 0x008fcc00078e0004 */
[----:B------:R-:W2:Y:S01]  /*00b0*/  LDG.E R5, desc[UR6][R4.64] ;  /* 0x0000000604057981 */ /* 0x000ea2000c1e1900 */
[----:B------:R-:W0:Y:S01]  /*00c0*/  S2UR UR5, SR_CgaCtaId ;  /* 0x00000000000579c3 */ /* 0x000e220000008800 */
[----:B------:R-:W-:Y:S01]  /*00d0*/  UMOV UR4, 0x400 ;  /* 0x0000040000047882 */ /* 0x000fe20000000000 */
[----:B------:R-:W-:Y:S01]  /*00e0*/  ISETP.NE.AND P0, PT, R0, RZ, PT ;  /* 0x000000ff0000720c */ /* 0x000fe20003f05270 */
[----:B0-----:R-:W-:-:S06]  /*00f0*/  ULEA UR4, UR5, UR4, 0x18 ;  /* 0x0000000405047291 */ /* 0x001fcc000f8ec0ff */
[----:B------:R-:W-:Y:S01]  /*0100*/  LEA R7, R0, UR4, 0x2 ;  /* 0x0000000400077c11 */ /* 0x000fe2000f8e10ff */
[----:B--2---:R-:W-:-:S05]  /*0110*/  FMUL R0, R2, R5 ;  /* 0x0000000502007220 */ /* 0x004fca0000400000 */
[----:B------:R0:W-:Y:S01]  /*0120*/  STS [R7], R0 ;  /* 0x0000000007007388 */ /* 0x0001e20000000800 */
[----:B------:R-:W-:Y:S06]  /*0130*/  BAR.SYNC.DEFER_BLOCKING 0x0 ;  /* 0x0000000000007b1d */ /* 0x000fec0000010000 */
[----:B------:R-:W-:Y:S05]  /*0140*/  @P0 EXIT ;  /* 0x000000000000094d */ /* 0x000fea0003800000 */
[----:B0-----:R-:W0:Y:S01]  /*0150*/  LDS.128 R4, [UR4] ;  /* 0x00000004ff047984 */ /* 0x001e220008000c00 */
[----:B------:R-:W1:Y:S03]  /*0160*/  LDC.64 R2, c[0x0][0x390] ;  /* 0x0000e400ff027b82 */ /* 0x000e660000000a00 */
[----:B------:R-:W2:Y:S01]  /*0170*/  LDS R9, [UR4+0x10] ;  /* 0x00001004ff097984 */ /* 0x000ea20008000800 */
[----:B-1----:R-:W-:-:S04]  /*0180*/  IMAD.WIDE.U32 R2, R11, 0x4, R2 ;  /* 0x000000040b027825 */ /* 0x002fc800078e0002 */
[----:B0-----:R-:W-:-:S04]  /*0190*/  FADD R4, RZ, R4 ;  /* 0x00000004ff047221 */ /* 0x001fc80000000000 */
[----:B------:R-:W-:-:S04]  /*01a0*/  FADD R5, R5, R4 ;  /* 0x0000000405057221 */ /* 0x000fc80000000000 */
[----:B------:R-:W-:-:S04]  /*01b0*/  FADD R6, R6, R5 ;  /* 0x0000000506067221 */ /* 0x000fc80000000000 */
[----:B------:R-:W-:-:S04]  /*01c0*/  FADD R6, R7, R6 ;  /* 0x0000000607067221 */ /* 0x000fc80000000000 */
[----:B--2---:R-:W-:-:S05]  /*01d0*/  FADD R9, R6, R9 ;  /* 0x0000000906097221 */ /* 0x004fca0000000000 */
[----:B------:R-:W-:Y:S01]  /*01e0*/  STG.E desc[UR6][R2.64], R9 ;  /* 0x0000000902007986 */ /* 0x000fe2000c101906 */
[----:B------:R-:W-:Y:S05]  /*01f0*/  EXIT ;  /* 0x000000000000794d */ /* 0x000fea0003800000 */
.L_x_5:
        /* <DEDUP_REMOVED lines=16> */
.L_x_9:


//--------------------- .nv.shared._Z16compute_gradientPfS_ --------------------------
	.section	.nv.shared._Z16compute_gradientPfS_,"aw",@nobits
	.sectionflags	@""
	.align	16
.nv.shared._Z16compute_gradientPfS_:
	.zero		2304


//--------------------- .nv.shared.reserved.0     --------------------------
	.section	.nv.shared.reserved.0,"aw",@nobits
	.weak		__nv_reservedSMEM_offset_0_alias
	.size		__nv_reservedSMEM_offset_0_alias, 0, 64
	.other		__nv_reservedSMEM_offset_0_alias,@"STO_CUDA_RESERVED_SHARED STV_DEFAULT"
__nv_reservedSMEM_offset_0_alias:
	.zero		0
	.zero		64


//--------------------- .nv.shared._Z7scale_xPfS_S_ --------------------------
	.section	.nv.shared._Z7scale_xPfS_S_,"aw",@nobits
	.sectionflags	@""
	.align	16
	.zero		1024


//--------------------- .nv.shared._Z11substract_yPfS_ --------------------------
	.section	.nv.shared._Z11substract_yPfS_,"aw",@nobits
	.sectionflags	@""
	.align	16
	.zero		1024


//--------------------- .nv.shared._Z13compute_scorePfS_S_ --------------------------
	.section	.nv.shared._Z13compute_scorePfS_S_,"aw",@nobits
	.sectionflags	@""
	.align	16
	.zero		1024


//--------------------- .nv.constant0._Z16compute_gradientPfS_ --------------------------
	.section	.nv.constant0._Z16compute_gradientPfS_,"a",@progbits
	.sectionflags	@""
	.align	4
.nv.constant0._Z16compute_gradientPfS_:
	.zero		912


//--------------------- .nv.constant0._Z7scale_xPfS_S_ --------------------------
	.section	.nv.constant0._Z7scale_xPfS_S_,"a",@progbits
	.sectionflags	@""
	.align	4
.nv.constant0._Z7scale_xPfS_S_:
	.zero		920


//--------------------- .nv.constant0._Z11substract_yPfS_ --------------------------
	.section	.nv.constant0._Z11substract_yPfS_,"a",@progbits
	.sectionflags	@""
	.align	4
.nv.constant0._Z11substract_yPfS_:
	.zero		912


//--------------------- .nv.constant0._Z13compute_scorePfS_S_ --------------------------
	.section	.nv.constant0._Z13compute_scorePfS_S_,"a",@progbits
	.sectionflags	@""
	.align	4
.nv.constant0._Z13compute_scorePfS_S_:
	.zero		920


//--------------------- SYMBOLS --------------------------

	.type		.nv.reservedSmem.offset0,@object
	.size		.nv.reservedSmem.offset0,0x4
	.type		.nv.reservedSmem.cap,@object
	.size		.nv.reservedSmem.cap,0x4
